//
// Generated by NVIDIA NVVM Compiler
//
// Compiler Build ID: CL-36424714
// Cuda compilation tools, release 13.0, V13.0.88
// Based on NVVM 20.0.0
//

.version 9.0
.target sm_100
.address_size 64

	// .globl	_Z9gpukernelPfS_

.visible .entry _Z9gpukernelPfS_(
	.param .u64 .ptr .align 1 _Z9gpukernelPfS__param_0,
	.param .u64 .ptr .align 1 _Z9gpukernelPfS__param_1
)
{
	.reg .pred 	%p<5>;
	.reg .b32 	%r<8>;
	.reg .b32 	%f<2>;
	.reg .b64 	%rd<9>;

	ld.param.u64 	%rd1, [_Z9gpukernelPfS__param_0];
	ld.param.u64 	%rd2, [_Z9gpukernelPfS__param_1];
	cvta.to.global.u64 	%rd3, %rd2;
	mov.u32 	%r1, %tid.x;
	mul.wide.u32 	%rd4, %r1, 4;
	add.s64 	%rd5, %rd3, %rd4;
	ld.global.f32 	%f1, [%rd5];
	setp.lt.u32 	%p4, %r1, 16;
	@%p4 bra 	$L__BB0_2;
	mov.b32 	%r6, %f1;
	shfl.sync.up.b32	%r7|%p1, %r6, 2, 0, -1;
	bra.uni 	$L__BB0_3;
$L__BB0_2:
	mov.b32 	%r5, %f1;
	shfl.sync.up.b32	%r7|%p2, %r5, 1, 0, -1;
$L__BB0_3:
	cvta.to.global.u64 	%rd6, %rd1;
	add.s64 	%rd8, %rd6, %rd4;
	st.global.u32 	[%rd8], %r7;
	ret;

}


// ===== COMPILED SASS (sm_100) =====

	.target	sm_100

	.elftype	@"ET_EXEC"


//--------------------- .note.nv.tkinfo           --------------------------
	.section	.note.nv.tkinfo,"",@"SHT_NOTE"
	.sectionflags	@"SHF_NOTE_NV_TKINFO"
	.tkinfo
        /*0018*/ 	.word	0x00000002
        /*0030*/ 	.string	""
        /*0030*/ 	.string	"ptxas"
        /*0030*/ 	.string	"Cuda compilation tools, release 13.0, V13.0.88"
        /*0030*/ 	.string	"Build cuda_13.0.r13.0/compiler.36424714_0"
        /*0030*/ 	.string	"-arch sm_100 -m 64 "



//--------------------- .note.nv.cuinfo           --------------------------
	.section	.note.nv.cuinfo,"",@"SHT_NOTE"
	.sectionflags	@"SHF_NOTE_NV_CUINFO"
        /*0018*/ 	.short	0x0002
        /*001a*/ 	.short	0x0064
        /*001c*/ 	.short	0x0082
	.zero		2


//--------------------- .nv.info                  --------------------------
	.section	.nv.info,"",@"SHT_CUDA_INFO"
	.align	4


	//----- nvinfo : EIATTR_REGCOUNT
	.align		4
        /*0000*/ 	.byte	0x04, 0x2f
        /*0002*/ 	.short	(.L_1 - .L_0)
	.align		4
.L_0:
        /*0004*/ 	.word	index@(_Z9gpukernelPfS_)
        /*0008*/ 	.word	0x0000000c


	//----- nvinfo : EIATTR_FRAME_SIZE
	.align		4
.L_1:
        /*000c*/ 	.byte	0x04, 0x11
        /*000e*/ 	.short	(.L_3 - .L_2)
	.align		4
.L_2:
        /*0010*/ 	.word	index@(_Z9gpukernelPfS_)
        /*0014*/ 	.word	0x00000000


	//----- nvinfo : EIATTR_MIN_STACK_SIZE
	.align		4
.L_3:
        /*0018*/ 	.byte	0x04, 0x12
        /*001a*/ 	.short	(.L_5 - .L_4)
	.align		4
.L_4:
        /*001c*/ 	.word	index@(_Z9gpukernelPfS_)
        /*0020*/ 	.word	0x00000000
.L_5:


//--------------------- .nv.compat                --------------------------
	.section	.nv.compat,"",@"SHT_CUDA_COMPAT_INFO"
	.align	4
        /*0000*/ 	.byte	0x02, 0x09, 0x00, 0x00, 0x02, 0x02, 0x01, 0x00, 0x02, 0x05, 0x05, 0x00, 0x03, 0x07, 0x01, 0x01
        /*0010*/ 	.byte	0x02, 0x03, 0x00, 0x00, 0x02, 0x06, 0x01, 0x00, 0x04, 0x0b, 0x08, 0x00, 0x09, 0x00, 0x00, 0x00
        /*0020*/ 	.byte	0x00, 0x00, 0x00, 0x00


//--------------------- .nv.info._Z9gpukernelPfS_ --------------------------
	.section	.nv.info._Z9gpukernelPfS_,"",@"SHT_CUDA_INFO"
	.sectionflags	@""
	.align	4


	//----- nvinfo : EIATTR_CUDA_API_VERSION
	.align		4
        /*0000*/ 	.byte	0x04, 0x37
        /*0002*/ 	.short	(.L_7 - .L_6)
.L_6:
        /*0004*/ 	.word	0x00000082


	//----- nvinfo : EIATTR_KPARAM_INFO
	.align		4
.L_7:
        /*0008*/ 	.byte	0x04, 0x17
        /*000a*/ 	.short	(.L_9 - .L_8)
.L_8:
        /*000c*/ 	.word	0x00000000
        /*0010*/ 	.short	0x0001
        /*0012*/ 	.short	0x0008
        /*0014*/ 	.byte	0x00, 0xf5, 0x21, 0x00


	//----- nvinfo : EIATTR_KPARAM_INFO
	.align		4
.L_9:
        /*0018*/ 	.byte	0x04, 0x17
        /*001a*/ 	.short	(.L_11 - .L_10)
.L_10:
        /*001c*/ 	.word	0x00000000
        /*0020*/ 	.short	0x0000
        /*0022*/ 	.short	0x0000
        /*0024*/ 	.byte	0x00, 0xf5, 0x21, 0x00


	//----- nvinfo : EIATTR_SPARSE_MMA_MASK
	.align		4
.L_11:
        /*0028*/ 	.byte	0x03, 0x50
        /*002a*/ 	.short	0x0000


	//----- nvinfo : EIATTR_MAXREG_COUNT
	.align		4
        /*002c*/ 	.byte	0x03, 0x1b
        /*002e*/ 	.short	0x00ff


	//----- nvinfo : EIATTR_MERCURY_ISA_VERSION
	.align		4
        /*0030*/ 	.byte	0x03, 0x5f
        /*0032*/ 	.short	0x0101


	//----- nvinfo : EIATTR_COOP_GROUP_MASK_REGIDS
	.align		4
        /*0034*/ 	.byte	0x04, 0x29
        /*0036*/ 	.short	(.L_13 - .L_12)


	//   ....[0]....
.L_12:
        /*0038*/ 	.word	0xffffffff


	//   ....[1]....
        /*003c*/ 	.word	0xffffffff


	//   ....[2]....
        /*0040*/ 	.word	0x05000000


	//   ....[3]....
        /*0044*/ 	.word	0x05000000


	//----- nvinfo : EIATTR_COOP_GROUP_INSTR_OFFSETS
	.align		4
.L_13:
        /*0048*/ 	.byte	0x04, 0x28
        /*004a*/ 	.short	(.L_15 - .L_14)


	//   ....[0]....
.L_14:
        /*004c*/ 	.word	0x000000b0


	//   ....[1]....
        /*0050*/ 	.word	0x00000100


	//   ....[2]....
        /*0054*/ 	.word	0x000001a0


	//   ....[3]....
        /*0058*/ 	.word	0x00000210


	//----- nvinfo : EIATTR_VRC_CTA_INIT_COUNT
	.align		4
.L_15:
        /*005c*/ 	.byte	0x02, 0x4a
	.zero		1
	.zero		1


	//----- nvinfo : EIATTR_EXIT_INSTR_OFFSETS
	.align		4
        /*0060*/ 	.byte	0x04, 0x1c
        /*0062*/ 	.short	(.L_17 - .L_16)


	//   ....[0]....
.L_16:
        /*0064*/ 	.word	0x00000150


	//----- nvinfo : EIATTR_CRS_STACK_SIZE
	.align		4
.L_17:
        /*0068*/ 	.byte	0x04, 0x1e
        /*006a*/ 	.short	(.L_19 - .L_18)
.L_18:
        /*006c*/ 	.word	0x00000000


	//----- nvinfo : EIATTR_CBANK_PARAM_SIZE
	.align		4
.L_19:
        /*0070*/ 	.byte	0x03, 0x19
        /*0072*/ 	.short	0x0010


	//----- nvinfo : EIATTR_PARAM_CBANK
	.align		4
        /*0074*/ 	.byte	0x04, 0x0a
        /*0076*/ 	.short	(.L_21 - .L_20)
	.align		4
.L_20:
        /*0078*/ 	.word	index@(.nv.constant0._Z9gpukernelPfS_)
        /*007c*/ 	.short	0x0380
        /*007e*/ 	.short	0x0010


	//----- nvinfo : EIATTR_SW_WAR
	.align		4
.L_21:
        /*0080*/ 	.byte	0x04, 0x36
        /*0082*/ 	.short	(.L_23 - .L_22)
.L_22:
        /*0084*/ 	.word	0x00000008
.L_23:


//--------------------- .nv.callgraph             --------------------------
	.section	.nv.callgraph,"",@"SHT_CUDA_CALLGRAPH"
	.align	4
	.sectionentsize	8
	.align		4
        /*0000*/ 	.word	0x00000000
	.align		4
        /*0004*/ 	.word	0xffffffff
	.align		4
        /*0008*/ 	.word	0x00000000
	.align		4
        /*000c*/ 	.word	0xfffffffe
	.align		4
        /*0010*/ 	.word	0x00000000
	.align		4
        /*0014*/ 	.word	0xfffffffd
	.align		4
        /*0018*/ 	.word	0x00000000
	.align		4
        /*001c*/ 	.word	0xfffffffc


//--------------------- .text._Z9gpukernelPfS_    --------------------------
	.section	.text._Z9gpukernelPfS_,"ax",@progbits
	.align	128
        .global         _Z9gpukernelPfS_
        .type           _Z9gpukernelPfS_,@function
        .size           _Z9gpukernelPfS_,(.L_x_9 - _Z9gpukernelPfS_)
        .other          _Z9gpukernelPfS_,@"STO_CUDA_ENTRY STV_DEFAULT"
_Z9gpukernelPfS_:
.text._Z9gpukernelPfS_:
[----:B------:R-:W-:Y:S01]  /*0000*/  LDC R1, c[0x0][0x37c] ;  /* 0x0000df00ff017b82 */ /* 0x000fe20000000800 */
[----:B------:R-:W0:Y:S07]  /*0010*/  S2R R7, SR_TID.X ;  /* 0x0000000000077919 */ /* 0x000e2e0000002100 */
[----:B------:R-:W0:Y:S01]  /*0020*/  LDC.64 R2, c[0x0][0x388] ;  /* 0x0000e200ff027b82 */ /* 0x000e220000000a00 */
[----:B------:R-:W1:Y:S01]  /*0030*/  LDCU.64 UR4, c[0x0][0x358] ;  /* 0x00006b00ff0477ac */ /* 0x000e620008000a00 */
[----:B0-----:R-:W-:-:S06]  /*0040*/  IMAD.WIDE.U32 R2, R7, 0x4, R2 ;  /* 0x0000000407027825 */ /* 0x001fcc00078e0002 */
[----:B-1----:R0:W5:Y:S01]  /*0050*/  LDG.E R2, desc[UR4][R2.64] ;  /* 0x0000000402027981 */ /* 0x002162000c1e1900 */
[----:B------:R-:W-:Y:S01]  /*0060*/  ISETP.GE.U32.AND P0, PT, R7, 0x10, PT ;  /* 0x000000100700780c */ /* 0x000fe20003f06070 */
[----:B------:R-:W-:-:S12]  /*0070*/  BSSY B0, `(.L_x_0) ;  /* 0x000000a000007945 */ /* 0x000fd80003800000 */
[----:B0-----:R-:W-:Y:S05]  /*0080*/  @!P0 BRA `(.L_x_1) ;  /* 0x0000000000148947 */ /* 0x001fea0003800000 */
[----:B------:R-:W-:-:S03]  /*0090*/  UMOV UR6, 0xffffffff ;  /* 0xffffffff00067882 */ /* 0x000fc60000000000 */
[----:B------:R-:W-:Y:S05]  /*00a0*/  BRA.DIV UR6, `(.L_x_2) ;  /* 0x00000002062c7947 */ /* 0x000fea000b800000 */
[----:B-----5:R-:W0:Y:S02]  /*00b0*/  SHFL.UP PT, R2, R2, 0x2, RZ ;  /* 0x0440000002027989 */ /* 0x020e2400000e00ff */
.L_x_6:
[----:B0-----:R-:W-:Y:S01]  /*00c0*/  MOV R5, R2 ;  /* 0x0000000200057202 */ /* 0x001fe20000000f00 */
[----:B------:R-:W-:Y:S06]  /*00d0*/  BRA `(.L_x_3) ;  /* 0x00000000000c7947 */ /* 0x000fec0003800000 */
.L_x_1:
[----:B------:R-:W-:-:S03]  /*00e0*/  UMOV UR6, 0xffffffff ;  /* 0xffffffff00067882 */ /* 0x000fc60000000000 */
[----:B------:R-:W-:Y:S05]  /*00f0*/  BRA.DIV UR6, `(.L_x_4) ;  /* 0x0000000206347947 */ /* 0x000fea000b800000 */
[----:B-----5:R0:W1:Y:S02]  /*0100*/  SHFL.UP PT, R5, R2, 0x1, RZ ;  /* 0x0420000002057989 */ /* 0x02006400000e00ff */
.L_x_3:
[----:B------:R-:W-:Y:S05]  /*0110*/  BSYNC B0 ;  /* 0x0000000000007941 */ /* 0x000fea0003800000 */
.L_x_0:
[----:B0-----:R-:W0:Y:S02]  /*0120*/  LDC.64 R2, c[0x0][0x380] ;  /* 0x0000e000ff027b82 */ /* 0x001e240000000a00 */
[----:B0-----:R-:W-:-:S05]  /*0130*/  IMAD.WIDE.U32 R2, R7, 0x4, R2 ;  /* 0x0000000407027825 */ /* 0x001fca00078e0002 */
[----:B-1----:R-:W-:Y:S01]  /*0140*/  STG.E desc[UR4][R2.64], R5 ;  /* 0x0000000502007986 */ /* 0x002fe2000c101904 */
[----:B------:R-:W-:Y:S05]  /*0150*/  EXIT ;  /* 0x000000000000794d */ /* 0x000fea0003800000 */
.L_x_2:
[----:B------:R-:W-:Y:S02]  /*0160*/  HFMA2 R9, -RZ, RZ, 0, 0 ;  /* 0x00000000ff097431 */ /* 0x000fe400000001ff */
[----:B------:R-:W-:Y:S02]  /*0170*/  IMAD.MOV.U32 R3, RZ, RZ, 0x2 ;  /* 0x00000002ff037424 */ /* 0x000fe400078e00ff */
[----:B------:R-:W-:-:S07]  /*0180*/  IMAD.MOV.U32 R0, RZ, RZ, -0x1 ;  /* 0xffffffffff007424 */ /* 0x000fce00078e00ff */
[----:B-----5:R-:W-:Y:S05]  /*0190*/  WARPSYNC.COLLECTIVE R0, `(.L_x_5) ;  /* 0x0000000000087348 */ /* 0x020fea0003c00000 */
[----:B-----5:R0:W1:Y:S02]  /*01a0*/  SHFL.UP P0, R2, R2, R3, R9 ;  /* 0x0400000302027389 */ /* 0x0200640000000009 */
[----:B01----:R-:W-:Y:S05]  /*01b0*/  ENDCOLLECTIVE ;  /* 0x000000000000791b */ /* 0x003fea0003800000 */
.L_x_5:
[----:B------:R-:W-:Y:S05]  /*01c0*/  BRA `(.L_x_6) ;  /* 0xfffffffc00bc7947 */ /* 0x000fea000383ffff */
.L_x_4:
[----:B------:R-:W-:Y:S01]  /*01d0*/  MOV R3, 0x1 ;  /* 0x0000000100037802 */ /* 0x000fe20000000f00 */
[----:B------:R-:W-:Y:S01]  /*01e0*/  IMAD.MOV.U32 R9, RZ, RZ, RZ ;  /* 0x000000ffff097224 */ /* 0x000fe200078e00ff */
[----:B------:R-:W-:-:S07]  /*01f0*/  MOV R0, 0xffffffff ;  /* 0xffffffff00007802 */ /* 0x000fce0000000f00 */
[----:B-----5:R-:W-:Y:S05]  /*0200*/  WARPSYNC.COLLECTIVE R0, `(.L_x_7) ;  /* 0x0000000000087348 */ /* 0x020fea0003c00000 */
[----:B-----5:R0:W1:Y:S02]  /*0210*/  SHFL.UP P0, R2, R2, R3, R9 ;  /* 0x0400000302027389 */ /* 0x0200640000000009 */
[----:B01----:R-:W-:Y:S05]  /*0220*/  ENDCOLLECTIVE ;  /* 0x000000000000791b */ /* 0x003fea0003800000 */
.L_x_7:
[----:B------:R-:W-:Y:S01]  /*0230*/  MOV R5, R2 ;  /* 0x0000000200057202 */ /* 0x000fe20000000f00 */
[----:B------:R-:W-:Y:S06]  /*0240*/  BRA `(.L_x_3) ;  /* 0xfffffffc00b07947 */ /* 0x000fec000383ffff */
.L_x_8:
[----:B------:R-:W-:-:S00]  /*0250*/  BRA `(.L_x_8) ;  /* 0xfffffffc00fc7947 */ /* 0x000fc0000383ffff */
[----:B------:R-:W-:-:S00]  /*0260*/  NOP ;  /* 0x0000000000007918 */ /* 0x000fc00000000000 */
        /* <DEDUP_REMOVED lines=9> */
.L_x_9:


//--------------------- .nv.shared.reserved.0     --------------------------
	.section	.nv.shared.reserved.0,"aw",@nobits
	.weak		__nv_reservedSMEM_offset_0_alias
	.size		__nv_reservedSMEM_offset_0_alias, 0, 64
	.other		__nv_reservedSMEM_offset_0_alias,@"STO_CUDA_RESERVED_SHARED STV_DEFAULT"
__nv_reservedSMEM_offset_0_alias:
	.zero		0
	.zero		64


//--------------------- .nv.constant0._Z9gpukernelPfS_ --------------------------
	.section	.nv.constant0._Z9gpukernelPfS_,"a",@progbits
	.sectionflags	@""
	.align	4
.nv.constant0._Z9gpukernelPfS_:
	.zero		912


//--------------------- SYMBOLS --------------------------

	.type		.nv.reservedSmem.offset0,@object
	.size		.nv.reservedSmem.offset0,0x4
